//
// Generated by NVIDIA NVVM Compiler
//
// Compiler Build ID: CL-36424714
// Cuda compilation tools, release 13.0, V13.0.88
// Based on NVVM 20.0.0
//

.version 9.0
.target sm_100
.address_size 64


.entry _Z15batchedSamplingiiiPPdS0_PiS_i(
	.param .u32 _Z15batchedSamplingiiiPPdS0_PiS_i_param_0,
	.param .u32 _Z15batchedSamplingiiiPPdS0_PiS_i_param_1,
	.param .u32 _Z15batchedSamplingiiiPPdS0_PiS_i_param_2,
	.param .u64 .ptr .align 1 _Z15batchedSamplingiiiPPdS0_PiS_i_param_3,
	.param .u64 .ptr .align 1 _Z15batchedSamplingiiiPPdS0_PiS_i_param_4,
	.param .u64 .ptr .align 1 _Z15batchedSamplingiiiPPdS0_PiS_i_param_5,
	.param .u64 .ptr .align 1 _Z15batchedSamplingiiiPPdS0_PiS_i_param_6,
	.param .u32 _Z15batchedSamplingiiiPPdS0_PiS_i_param_7
)
{


	ret;

}


// ===== COMPILED SASS (sm_100) =====

	.target	sm_100

	.elftype	@"ET_EXEC"


//--------------------- .note.nv.tkinfo           --------------------------
	.section	.note.nv.tkinfo,"",@"SHT_NOTE"
	.sectionflags	@"SHF_NOTE_NV_TKINFO"
	.tkinfo
        /*0018*/ 	.word	0x00000002
        /*0030*/ 	.string	""
        /*0030*/ 	.string	"ptxas"
        /*0030*/ 	.string	"Cuda compilation tools, release 13.0, V13.0.88"
        /*0030*/ 	.string	"Build cuda_13.0.r13.0/compiler.36424714_0"
        /*0030*/ 	.string	"-arch sm_100 -m 64 "



//--------------------- .note.nv.cuinfo           --------------------------
	.section	.note.nv.cuinfo,"",@"SHT_NOTE"
	.sectionflags	@"SHF_NOTE_NV_CUINFO"
        /*0018*/ 	.short	0x0002
        /*001a*/ 	.short	0x0064
        /*001c*/ 	.short	0x0082
	.zero		2


//--------------------- .nv.info                  --------------------------
	.section	.nv.info,"",@"SHT_CUDA_INFO"
	.align	4


	//----- nvinfo : EIATTR_REGCOUNT
	.align		4
        /*0000*/ 	.byte	0x04, 0x2f
        /*0002*/ 	.short	(.L_1 - .L_0)
	.align		4
.L_0:
        /*0004*/ 	.word	index@(_Z15batchedSamplingiiiPPdS0_PiS_i)
        /*0008*/ 	.word	0x00000004


	//----- nvinfo : EIATTR_FRAME_SIZE
	.align		4
.L_1:
        /*000c*/ 	.byte	0x04, 0x11
        /*000e*/ 	.short	(.L_3 - .L_2)
	.align		4
.L_2:
        /*0010*/ 	.word	index@(_Z15batchedSamplingiiiPPdS0_PiS_i)
        /*0014*/ 	.word	0x00000000


	//----- nvinfo : EIATTR_MIN_STACK_SIZE
	.align		4
.L_3:
        /*0018*/ 	.byte	0x04, 0x12
        /*001a*/ 	.short	(.L_5 - .L_4)
	.align		4
.L_4:
        /*001c*/ 	.word	index@(_Z15batchedSamplingiiiPPdS0_PiS_i)
        /*0020*/ 	.word	0x00000000
.L_5:


//--------------------- .nv.compat                --------------------------
	.section	.nv.compat,"",@"SHT_CUDA_COMPAT_INFO"
	.align	4
        /*0000*/ 	.byte	0x02, 0x09, 0x00, 0x00, 0x02, 0x02, 0x01, 0x00, 0x02, 0x05, 0x05, 0x00, 0x03, 0x07, 0x01, 0x01
        /*0010*/ 	.byte	0x02, 0x03, 0x00, 0x00, 0x02, 0x06, 0x01, 0x00, 0x04, 0x0b, 0x08, 0x00, 0x09, 0x00, 0x00, 0x00
        /*0020*/ 	.byte	0x00, 0x00, 0x00, 0x00


//--------------------- .nv.info._Z15batchedSamplingiiiPPdS0_PiS_i --------------------------
	.section	.nv.info._Z15batchedSamplingiiiPPdS0_PiS_i,"",@"SHT_CUDA_INFO"
	.sectionflags	@""
	.align	4


	//----- nvinfo : EIATTR_CUDA_API_VERSION
	.align		4
        /*0000*/ 	.byte	0x04, 0x37
        /*0002*/ 	.short	(.L_7 - .L_6)
.L_6:
        /*0004*/ 	.word	0x00000082


	//----- nvinfo : EIATTR_KPARAM_INFO
	.align		4
.L_7:
        /*0008*/ 	.byte	0x04, 0x17
        /*000a*/ 	.short	(.L_9 - .L_8)
.L_8:
        /*000c*/ 	.word	0x00000000
        /*0010*/ 	.short	0x0007
        /*0012*/ 	.short	0x0030
        /*0014*/ 	.byte	0x00, 0xf0, 0x11, 0x00


	//----- nvinfo : EIATTR_KPARAM_INFO
	.align		4
.L_9:
        /*0018*/ 	.byte	0x04, 0x17
        /*001a*/ 	.short	(.L_11 - .L_10)
.L_10:
        /*001c*/ 	.word	0x00000000
        /*0020*/ 	.short	0x0006
        /*0022*/ 	.short	0x0028
        /*0024*/ 	.byte	0x00, 0xf5, 0x21, 0x00


	//----- nvinfo : EIATTR_KPARAM_INFO
	.align		4
.L_11:
        /*0028*/ 	.byte	0x04, 0x17
        /*002a*/ 	.short	(.L_13 - .L_12)
.L_12:
        /*002c*/ 	.word	0x00000000
        /*0030*/ 	.short	0x0005
        /*0032*/ 	.short	0x0020
        /*0034*/ 	.byte	0x00, 0xf5, 0x21, 0x00


	//----- nvinfo : EIATTR_KPARAM_INFO
	.align		4
.L_13:
        /*0038*/ 	.byte	0x04, 0x17
        /*003a*/ 	.short	(.L_15 - .L_14)
.L_14:
        /*003c*/ 	.word	0x00000000
        /*0040*/ 	.short	0x0004
        /*0042*/ 	.short	0x0018
        /*0044*/ 	.byte	0x00, 0xf5, 0x21, 0x00


	//----- nvinfo : EIATTR_KPARAM_INFO
	.align		4
.L_15:
        /*0048*/ 	.byte	0x04, 0x17
        /*004a*/ 	.short	(.L_17 - .L_16)
.L_16:
        /*004c*/ 	.word	0x00000000
        /*0050*/ 	.short	0x0003
        /*0052*/ 	.short	0x0010
        /*0054*/ 	.byte	0x00, 0xf5, 0x21, 0x00


	//----- nvinfo : EIATTR_KPARAM_INFO
	.align		4
.L_17:
        /*0058*/ 	.byte	0x04, 0x17
        /*005a*/ 	.short	(.L_19 - .L_18)
.L_18:
        /*005c*/ 	.word	0x00000000
        /*0060*/ 	.short	0x0002
        /*0062*/ 	.short	0x0008
        /*0064*/ 	.byte	0x00, 0xf0, 0x11, 0x00


	//----- nvinfo : EIATTR_KPARAM_INFO
	.align		4
.L_19:
        /*0068*/ 	.byte	0x04, 0x17
        /*006a*/ 	.short	(.L_21 - .L_20)
.L_20:
        /*006c*/ 	.word	0x00000000
        /*0070*/ 	.short	0x0001
        /*0072*/ 	.short	0x0004
        /*0074*/ 	.byte	0x00, 0xf0, 0x11, 0x00


	//----- nvinfo : EIATTR_KPARAM_INFO
	.align		4
.L_21:
        /*0078*/ 	.byte	0x04, 0x17
        /*007a*/ 	.short	(.L_23 - .L_22)
.L_22:
        /*007c*/ 	.word	0x00000000
        /*0080*/ 	.short	0x0000
        /*0082*/ 	.short	0x0000
        /*0084*/ 	.byte	0x00, 0xf0, 0x11, 0x00


	//----- nvinfo : EIATTR_SPARSE_MMA_MASK
	.align		4
.L_23:
        /*0088*/ 	.byte	0x03, 0x50
        /*008a*/ 	.short	0x0000


	//----- nvinfo : EIATTR_MAXREG_COUNT
	.align		4
        /*008c*/ 	.byte	0x03, 0x1b
        /*008e*/ 	.short	0x00ff


	//----- nvinfo : EIATTR_MERCURY_ISA_VERSION
	.align		4
        /*0090*/ 	.byte	0x03, 0x5f
        /*0092*/ 	.short	0x0101


	//----- nvinfo : EIATTR_VRC_CTA_INIT_COUNT
	.align		4
        /*0094*/ 	.byte	0x02, 0x4a
	.zero		1
	.zero		1


	//----- nvinfo : EIATTR_EXIT_INSTR_OFFSETS
	.align		4
        /*0098*/ 	.byte	0x04, 0x1c
        /*009a*/ 	.short	(.L_25 - .L_24)


	//   ....[0]....
.L_24:
        /*009c*/ 	.word	0x00000010


	//----- nvinfo : EIATTR_CBANK_PARAM_SIZE
	.align		4
.L_25:
        /*00a0*/ 	.byte	0x03, 0x19
        /*00a2*/ 	.short	0x0034


	//----- nvinfo : EIATTR_PARAM_CBANK
	.align		4
        /*00a4*/ 	.byte	0x04, 0x0a
        /*00a6*/ 	.short	(.L_27 - .L_26)
	.align		4
.L_26:
        /*00a8*/ 	.word	index@(.nv.constant0._Z15batchedSamplingiiiPPdS0_PiS_i)
        /*00ac*/ 	.short	0x0380
        /*00ae*/ 	.short	0x0034


	//----- nvinfo : EIATTR_SW_WAR
	.align		4
.L_27:
        /*00b0*/ 	.byte	0x04, 0x36
        /*00b2*/ 	.short	(.L_29 - .L_28)
.L_28:
        /*00b4*/ 	.word	0x00000008
.L_29:


//--------------------- .nv.callgraph             --------------------------
	.section	.nv.callgraph,"",@"SHT_CUDA_CALLGRAPH"
	.align	4
	.sectionentsize	8
	.align		4
        /*0000*/ 	.word	0x00000000
	.align		4
        /*0004*/ 	.word	0xffffffff
	.align		4
        /*0008*/ 	.word	0x00000000
	.align		4
        /*000c*/ 	.word	0xfffffffe
	.align		4
        /*0010*/ 	.word	0x00000000
	.align		4
        /*0014*/ 	.word	0xfffffffd
	.align		4
        /*0018*/ 	.word	0x00000000
	.align		4
        /*001c*/ 	.word	0xfffffffc


//--------------------- .text._Z15batchedSamplingiiiPPdS0_PiS_i --------------------------
	.section	.text._Z15batchedSamplingiiiPPdS0_PiS_i,"ax",@progbits
	.align	128
.text._Z15batchedSamplingiiiPPdS0_PiS_i:
        .type           _Z15batchedSamplingiiiPPdS0_PiS_i,@function
        .size           _Z15batchedSamplingiiiPPdS0_PiS_i,(.L_x_1 - _Z15batchedSamplingiiiPPdS0_PiS_i)
        .other          _Z15batchedSamplingiiiPPdS0_PiS_i,@"STO_CUDA_ENTRY STV_DEFAULT"
_Z15batchedSamplingiiiPPdS0_PiS_i:
[----:B------:R-:W-:Y:S01]  /*0000*/  LDC R1, c[0x0][0x37c] ;  /* 0x0000df00ff017b82 */ /* 0x000fe20000000800 */
[----:B------:R-:W-:Y:S05]  /*0010*/  EXIT ;  /* 0x000000000000794d */ /* 0x000fea0003800000 */
.L_x_0:
[----:B------:R-:W-:-:S00]  /*0020*/  BRA `(.L_x_0) ;  /* 0xfffffffc00fc7947 */ /* 0x000fc0000383ffff */
[----:B------:R-:W-:-:S00]  /*0030*/  NOP ;  /* 0x0000000000007918 */ /* 0x000fc00000000000 */
        /* <DEDUP_REMOVED lines=12> */
.L_x_1:


//--------------------- .nv.shared.reserved.0     --------------------------
	.section	.nv.shared.reserved.0,"aw",@nobits
	.weak		__nv_reservedSMEM_offset_0_alias
	.size		__nv_reservedSMEM_offset_0_alias, 0, 64
	.other		__nv_reservedSMEM_offset_0_alias,@"STO_CUDA_RESERVED_SHARED STV_DEFAULT"
__nv_reservedSMEM_offset_0_alias:
	.zero		0
	.zero		64


//--------------------- .nv.constant0._Z15batchedSamplingiiiPPdS0_PiS_i --------------------------
	.section	.nv.constant0._Z15batchedSamplingiiiPPdS0_PiS_i,"a",@progbits
	.sectionflags	@""
	.align	4
.nv.constant0._Z15batchedSamplingiiiPPdS0_PiS_i:
	.zero		948


//--------------------- SYMBOLS --------------------------

	.type		.nv.reservedSmem.offset0,@object
	.size		.nv.reservedSmem.offset0,0x4
